//
// Generated by NVIDIA NVVM Compiler
//
// Compiler Build ID: CL-36424714
// Cuda compilation tools, release 13.0, V13.0.88
// Based on NVVM 20.0.0
//

.version 9.0
.target sm_100
.address_size 64

	// .globl	_Z7NaiveMMPfS_
// _ZZ7NaiveMMPfS_E2sA has been demoted

.visible .entry _Z7NaiveMMPfS_(
	.param .u64 .ptr .align 1 _Z7NaiveMMPfS__param_0,
	.param .u64 .ptr .align 1 _Z7NaiveMMPfS__param_1
)
{
	.reg .pred 	%p<5>;
	.reg .b32 	%r<21>;
	.reg .b32 	%f<40>;
	.reg .b64 	%rd<9>;
	// demoted variable
	.shared .align 4 .b8 _ZZ7NaiveMMPfS_E2sA[64];
	ld.param.u64 	%rd2, [_Z7NaiveMMPfS__param_0];
	ld.param.u64 	%rd1, [_Z7NaiveMMPfS__param_1];
	cvta.to.global.u64 	%rd3, %rd2;
	mov.u32 	%r4, %ctaid.y;
	shl.b32 	%r1, %r4, 2;
	mov.u32 	%r2, %tid.y;
	add.s32 	%r5, %r1, %r2;
	mov.u32 	%r6, %ctaid.x;
	shl.b32 	%r7, %r6, 2;
	mov.u32 	%r8, %tid.x;
	add.s32 	%r9, %r7, %r8;
	shl.b32 	%r10, %r5, 2;
	add.s32 	%r11, %r10, %r8;
	mul.wide.u32 	%rd4, %r11, 4;
	add.s64 	%rd5, %rd3, %rd4;
	ld.global.f32 	%f20, [%rd5];
	shl.b32 	%r12, %r2, 4;
	mov.u32 	%r13, _ZZ7NaiveMMPfS_E2sA;
	add.s32 	%r3, %r13, %r12;
	shl.b32 	%r14, %r8, 2;
	add.s32 	%r15, %r3, %r14;
	st.shared.f32 	[%r15], %f20;
	bar.sync 	0;
	setp.lt.u32 	%p2, %r5, 4;
	setp.lt.s32 	%p3, %r9, 4;
	and.pred  	%p1, %p2, %p3;
	@%p1 bra 	$L__BB0_2;
	shl.b32 	%r16, %r1, 4;
	add.s32 	%r17, %r3, %r16;
	ld.shared.f32 	%f38, [%r17];
	ld.shared.f32 	%f37, [%r17+4];
	ld.shared.f32 	%f36, [%r17+8];
	ld.shared.f32 	%f35, [%r17+12];
	mov.f32 	%f39, 0f00000000;
	bra.uni 	$L__BB0_3;
$L__BB0_2:
	shl.b32 	%r18, %r1, 4;
	add.s32 	%r19, %r3, %r18;
	ld.shared.f32 	%f38, [%r19];
	add.f32 	%f22, %f38, 0f00000000;
	ld.shared.f32 	%f37, [%r19+4];
	add.f32 	%f23, %f22, %f37;
	ld.shared.f32 	%f36, [%r19+8];
	add.f32 	%f24, %f23, %f36;
	ld.shared.f32 	%f35, [%r19+12];
	add.f32 	%f25, %f24, %f35;
	mul.f32 	%f39, %f25, 0f3E800000;
$L__BB0_3:
	sub.f32 	%f15, %f38, %f39;
	fma.rn.f32 	%f26, %f15, %f15, 0f00000000;
	sub.f32 	%f16, %f37, %f39;
	fma.rn.f32 	%f27, %f16, %f16, %f26;
	sub.f32 	%f17, %f36, %f39;
	fma.rn.f32 	%f28, %f17, %f17, %f27;
	sub.f32 	%f18, %f35, %f39;
	fma.rn.f32 	%f19, %f18, %f18, %f28;
	not.pred 	%p4, %p1;
	@%p4 bra 	$L__BB0_5;
	mul.f32 	%f29, %f19, 0f3E800000;
	sqrt.rn.f32 	%f30, %f29;
	shl.b32 	%r20, %r2, 2;
	div.rn.f32 	%f31, %f15, %f30;
	cvta.to.global.u64 	%rd6, %rd1;
	mul.wide.u32 	%rd7, %r20, 4;
	add.s64 	%rd8, %rd6, %rd7;
	st.global.f32 	[%rd8], %f31;
	div.rn.f32 	%f32, %f16, %f30;
	st.global.f32 	[%rd8+4], %f32;
	div.rn.f32 	%f33, %f17, %f30;
	st.global.f32 	[%rd8+8], %f33;
	div.rn.f32 	%f34, %f18, %f30;
	st.global.f32 	[%rd8+12], %f34;
$L__BB0_5:
	ret;

}


// ===== COMPILED SASS (sm_100) =====

	.target	sm_100

	.elftype	@"ET_EXEC"


//--------------------- .note.nv.tkinfo           --------------------------
	.section	.note.nv.tkinfo,"",@"SHT_NOTE"
	.sectionflags	@"SHF_NOTE_NV_TKINFO"
	.tkinfo
        /*0018*/ 	.word	0x00000002
        /*0030*/ 	.string	""
        /*0030*/ 	.string	"ptxas"
        /*0030*/ 	.string	"Cuda compilation tools, release 13.0, V13.0.88"
        /*0030*/ 	.string	"Build cuda_13.0.r13.0/compiler.36424714_0"
        /*0030*/ 	.string	"-arch sm_100 -m 64 "



//--------------------- .note.nv.cuinfo           --------------------------
	.section	.note.nv.cuinfo,"",@"SHT_NOTE"
	.sectionflags	@"SHF_NOTE_NV_CUINFO"
        /*0018*/ 	.short	0x0002
        /*001a*/ 	.short	0x0064
        /*001c*/ 	.short	0x0082
	.zero		2


//--------------------- .nv.info                  --------------------------
	.section	.nv.info,"",@"SHT_CUDA_INFO"
	.align	4


	//----- nvinfo : EIATTR_REGCOUNT
	.align		4
        /*0000*/ 	.byte	0x04, 0x2f
        /*0002*/ 	.short	(.L_1 - .L_0)
	.align		4
.L_0:
        /*0004*/ 	.word	index@(_Z7NaiveMMPfS_)
        /*0008*/ 	.word	0x00000013


	//----- nvinfo : EIATTR_FRAME_SIZE
	.align		4
.L_1:
        /*000c*/ 	.byte	0x04, 0x11
        /*000e*/ 	.short	(.L_3 - .L_2)
	.align		4
.L_2:
        /*0010*/ 	.word	index@($__internal_1_$__cuda_sm3x_div_rn_noftz_f32_slowpath)
        /*0014*/ 	.word	0x00000000


	//----- nvinfo : EIATTR_FRAME_SIZE
	.align		4
.L_3:
        /*0018*/ 	.byte	0x04, 0x11
        /*001a*/ 	.short	(.L_5 - .L_4)
	.align		4
.L_4:
        /*001c*/ 	.word	index@($__internal_0_$__cuda_sm20_sqrt_rn_f32_slowpath)
        /*0020*/ 	.word	0x00000000


	//----- nvinfo : EIATTR_FRAME_SIZE
	.align		4
.L_5:
        /*0024*/ 	.byte	0x04, 0x11
        /*0026*/ 	.short	(.L_7 - .L_6)
	.align		4
.L_6:
        /*0028*/ 	.word	index@(_Z7NaiveMMPfS_)
        /*002c*/ 	.word	0x00000000


	//----- nvinfo : EIATTR_MIN_STACK_SIZE
	.align		4
.L_7:
        /*0030*/ 	.byte	0x04, 0x12
        /*0032*/ 	.short	(.L_9 - .L_8)
	.align		4
.L_8:
        /*0034*/ 	.word	index@(_Z7NaiveMMPfS_)
        /*0038*/ 	.word	0x00000000
.L_9:


//--------------------- .nv.compat                --------------------------
	.section	.nv.compat,"",@"SHT_CUDA_COMPAT_INFO"
	.align	4
        /*0000*/ 	.byte	0x02, 0x09, 0x00, 0x00, 0x02, 0x02, 0x01, 0x00, 0x02, 0x05, 0x05, 0x00, 0x03, 0x07, 0x01, 0x01
        /*0010*/ 	.byte	0x02, 0x03, 0x00, 0x00, 0x02, 0x06, 0x01, 0x00, 0x04, 0x0b, 0x08, 0x00, 0x01, 0x00, 0x00, 0x00
        /*0020*/ 	.byte	0x00, 0x00, 0x00, 0x00


//--------------------- .nv.info._Z7NaiveMMPfS_   --------------------------
	.section	.nv.info._Z7NaiveMMPfS_,"",@"SHT_CUDA_INFO"
	.sectionflags	@""
	.align	4


	//----- nvinfo : EIATTR_CUDA_API_VERSION
	.align		4
        /*0000*/ 	.byte	0x04, 0x37
        /*0002*/ 	.short	(.L_11 - .L_10)
.L_10:
        /*0004*/ 	.word	0x00000082


	//----- nvinfo : EIATTR_KPARAM_INFO
	.align		4
.L_11:
        /*0008*/ 	.byte	0x04, 0x17
        /*000a*/ 	.short	(.L_13 - .L_12)
.L_12:
        /*000c*/ 	.word	0x00000000
        /*0010*/ 	.short	0x0001
        /*0012*/ 	.short	0x0008
        /*0014*/ 	.byte	0x00, 0xf5, 0x21, 0x00


	//----- nvinfo : EIATTR_KPARAM_INFO
	.align		4
.L_13:
        /*0018*/ 	.byte	0x04, 0x17
        /*001a*/ 	.short	(.L_15 - .L_14)
.L_14:
        /*001c*/ 	.word	0x00000000
        /*0020*/ 	.short	0x0000
        /*0022*/ 	.short	0x0000
        /*0024*/ 	.byte	0x00, 0xf5, 0x21, 0x00


	//----- nvinfo : EIATTR_SPARSE_MMA_MASK
	.align		4
.L_15:
        /*0028*/ 	.byte	0x03, 0x50
        /*002a*/ 	.short	0x0000


	//----- nvinfo : EIATTR_MAXREG_COUNT
	.align		4
        /*002c*/ 	.byte	0x03, 0x1b
        /*002e*/ 	.short	0x00ff


	//----- nvinfo : EIATTR_NUM_BARRIERS
	.align		4
        /*0030*/ 	.byte	0x02, 0x4c
        /*0032*/ 	.byte	0x01
	.zero		1


	//----- nvinfo : EIATTR_MERCURY_ISA_VERSION
	.align		4
        /*0034*/ 	.byte	0x03, 0x5f
        /*0036*/ 	.short	0x0101


	//----- nvinfo : EIATTR_VRC_CTA_INIT_COUNT
	.align		4
        /*0038*/ 	.byte	0x02, 0x4a
	.zero		1
	.zero		1


	//----- nvinfo : EIATTR_EXIT_INSTR_OFFSETS
	.align		4
        /*003c*/ 	.byte	0x04, 0x1c
        /*003e*/ 	.short	(.L_17 - .L_16)


	//   ....[0]....
.L_16:
        /*0040*/ 	.word	0x000001f0


	//   ....[1]....
        /*0044*/ 	.word	0x00000710


	//----- nvinfo : EIATTR_CRS_STACK_SIZE
	.align		4
.L_17:
        /*0048*/ 	.byte	0x04, 0x1e
        /*004a*/ 	.short	(.L_19 - .L_18)
.L_18:
        /*004c*/ 	.word	0x00000000


	//----- nvinfo : EIATTR_CBANK_PARAM_SIZE
	.align		4
.L_19:
        /*0050*/ 	.byte	0x03, 0x19
        /*0052*/ 	.short	0x0010


	//----- nvinfo : EIATTR_PARAM_CBANK
	.align		4
        /*0054*/ 	.byte	0x04, 0x0a
        /*0056*/ 	.short	(.L_21 - .L_20)
	.align		4
.L_20:
        /*0058*/ 	.word	index@(.nv.constant0._Z7NaiveMMPfS_)
        /*005c*/ 	.short	0x0380
        /*005e*/ 	.short	0x0010


	//----- nvinfo : EIATTR_SW_WAR
	.align		4
.L_21:
        /*0060*/ 	.byte	0x04, 0x36
        /*0062*/ 	.short	(.L_23 - .L_22)
.L_22:
        /*0064*/ 	.word	0x00000008
.L_23:


//--------------------- .nv.callgraph             --------------------------
	.section	.nv.callgraph,"",@"SHT_CUDA_CALLGRAPH"
	.align	4
	.sectionentsize	8
	.align		4
        /*0000*/ 	.word	0x00000000
	.align		4
        /*0004*/ 	.word	0xffffffff
	.align		4
        /*0008*/ 	.word	0x00000000
	.align		4
        /*000c*/ 	.word	0xfffffffe
	.align		4
        /*0010*/ 	.word	0x00000000
	.align		4
        /*0014*/ 	.word	0xfffffffd
	.align		4
        /*0018*/ 	.word	0x00000000
	.align		4
        /*001c*/ 	.word	0xfffffffc


//--------------------- .text._Z7NaiveMMPfS_      --------------------------
	.section	.text._Z7NaiveMMPfS_,"ax",@progbits
	.align	128
        .global         _Z7NaiveMMPfS_
        .type           _Z7NaiveMMPfS_,@function
        .size           _Z7NaiveMMPfS_,(.L_x_25 - _Z7NaiveMMPfS_)
        .other          _Z7NaiveMMPfS_,@"STO_CUDA_ENTRY STV_DEFAULT"
_Z7NaiveMMPfS_:
.text._Z7NaiveMMPfS_:
[----:B------:R-:W-:Y:S01]  /*0000*/  LDC R1, c[0x0][0x37c] ;  /* 0x0000df00ff017b82 */ /* 0x000fe20000000800 */
[----:B------:R-:W0:Y:S07]  /*0010*/  S2R R7, SR_CTAID.Y ;  /* 0x0000000000077919 */ /* 0x000e2e0000002600 */
[----:B------:R-:W1:Y:S01]  /*0020*/  LDC.64 R2, c[0x0][0x380] ;  /* 0x0000e000ff027b82 */ /* 0x000e620000000a00 */
[----:B------:R-:W2:Y:S01]  /*0030*/  LDCU.64 UR6, c[0x0][0x358] ;  /* 0x00006b00ff0677ac */ /* 0x000ea20008000a00 */
[----:B------:R-:W0:Y:S01]  /*0040*/  S2R R8, SR_TID.Y ;  /* 0x0000000000087919 */ /* 0x000e220000002200 */
[----:B------:R-:W3:Y:S01]  /*0050*/  S2R R9, SR_TID.X ;  /* 0x0000000000097919 */ /* 0x000ee20000002100 */
[----:B0-----:R-:W-:-:S05]  /*0060*/  LEA R0, R7, R8, 0x2 ;  /* 0x0000000807007211 */ /* 0x001fca00078e10ff */
[----:B---3--:R-:W-:-:S04]  /*0070*/  IMAD R5, R0, 0x4, R9 ;  /* 0x0000000400057824 */ /* 0x008fc800078e0209 */
[----:B-1----:R-:W-:-:S06]  /*0080*/  IMAD.WIDE.U32 R2, R5, 0x4, R2 ;  /* 0x0000000405027825 */ /* 0x002fcc00078e0002 */
[----:B--2---:R-:W2:Y:S01]  /*0090*/  LDG.E R2, desc[UR6][R2.64] ;  /* 0x0000000602027981 */ /* 0x004ea2000c1e1900 */
[----:B------:R-:W0:Y:S01]  /*00a0*/  S2UR UR5, SR_CgaCtaId ;  /* 0x00000000000579c3 */ /* 0x000e220000008800 */
[----:B------:R-:W-:Y:S01]  /*00b0*/  UMOV UR4, 0x400 ;  /* 0x0000040000047882 */ /* 0x000fe20000000000 */
[----:B------:R-:W1:Y:S01]  /*00c0*/  S2R R4, SR_CTAID.X ;  /* 0x0000000000047919 */ /* 0x000e620000002500 */
[----:B0-----:R-:W-:Y:S01]  /*00d0*/  ULEA UR4, UR5, UR4, 0x18 ;  /* 0x0000000405047291 */ /* 0x001fe2000f8ec0ff */
[----:B-1----:R-:W-:-:S04]  /*00e0*/  LEA R4, R4, R9, 0x2 ;  /* 0x0000000904047211 */ /* 0x002fc800078e10ff */
[----:B------:R-:W-:-:S04]  /*00f0*/  ISETP.GE.AND P0, PT, R4, 0x4, PT ;  /* 0x000000040400780c */ /* 0x000fc80003f06270 */
[----:B------:R-:W-:Y:S02]  /*0100*/  ISETP.LT.U32.AND P0, PT, R0, 0x4, !P0 ;  /* 0x000000040000780c */ /* 0x000fe40004701070 */
[----:B------:R-:W-:-:S05]  /*0110*/  LEA R0, R8, UR4, 0x4 ;  /* 0x0000000408007c11 */ /* 0x000fca000f8e20ff */
[----:B------:R-:W-:Y:S01]  /*0120*/  IMAD R9, R9, 0x4, R0 ;  /* 0x0000000409097824 */ /* 0x000fe200078e0200 */
[----:B------:R-:W-:-:S04]  /*0130*/  LEA R0, R7, R0, 0x6 ;  /* 0x0000000007007211 */ /* 0x000fc800078e30ff */
[----:B--2---:R-:W-:Y:S01]  /*0140*/  STS [R9], R2 ;  /* 0x0000000209007388 */ /* 0x004fe20000000800 */
[----:B------:R-:W-:Y:S06]  /*0150*/  BAR.SYNC.DEFER_BLOCKING 0x0 ;  /* 0x0000000000007b1d */ /* 0x000fec0000010000 */
[----:B------:R-:W-:Y:S04]  /*0160*/  @!P0 LDS.128 R4, [R0] ;  /* 0x0000000000048984 */ /* 0x000fe80000000c00 */
[----:B------:R-:W0:Y:S02]  /*0170*/  @P0 LDS.128 R4, [R0] ;  /* 0x0000000000040984 */ /* 0x000e240000000c00 */
[----:B0-----:R-:W-:-:S04]  /*0180*/  @P0 FADD R10, RZ, R4 ;  /* 0x00000004ff0a0221 */ /* 0x001fc80000000000 */
[----:B------:R-:W-:-:S04]  /*0190*/  @P0 FADD R3, R10, R5 ;  /* 0x000000050a030221 */ /* 0x000fc80000000000 */
[----:B------:R-:W-:Y:S01]  /*01a0*/  @P0 FADD R10, R3, R6 ;  /* 0x00000006030a0221 */ /* 0x000fe20000000000 */
[----:B------:R-:W-:-:S03]  /*01b0*/  @!P0 IMAD.MOV.U32 R3, RZ, RZ, RZ ;  /* 0x000000ffff038224 */ /* 0x000fc600078e00ff */
[----:B------:R-:W-:-:S04]  /*01c0*/  @P0 FADD R10, R10, R7 ;  /* 0x000000070a0a0221 */ /* 0x000fc80000000000 */
[----:B------:R-:W-:-:S04]  /*01d0*/  @P0 FMUL R3, R10, 0.25 ;  /* 0x3e8000000a030820 */ /* 0x000fc80000400000 */
[----:B------:R-:W-:Y:S01]  /*01e0*/  FADD R4, -R3, R4 ;  /* 0x0000000403047221 */ /* 0x000fe20000000100 */
[----:B------:R-:W-:Y:S06]  /*01f0*/  @!P0 EXIT ;  /* 0x000000000000894d */ /* 0x000fec0003800000 */
[C---:B------:R-:W-:Y:S01]  /*0200*/  FADD R0, -R3.reuse, R5 ;  /* 0x0000000503007221 */ /* 0x040fe20000000100 */
[----:B------:R-:W-:Y:S01]  /*0210*/  FFMA R5, R4, R4, RZ ;  /* 0x0000000404057223 */ /* 0x000fe200000000ff */
[C---:B------:R-:W-:Y:S01]  /*0220*/  FADD R2, -R3.reuse, R6 ;  /* 0x0000000603027221 */ /* 0x040fe20000000100 */
[----:B------:R-:W-:Y:S01]  /*0230*/  FADD R3, -R3, R7 ;  /* 0x0000000703037221 */ /* 0x000fe20000000100 */
[----:B------:R-:W-:Y:S01]  /*0240*/  BSSY.RECONVERGENT B0, `(.L_x_0) ;  /* 0x0000010000007945 */ /* 0x000fe20003800200 */
[----:B------:R-:W-:-:S04]  /*0250*/  FFMA R5, R0, R0, R5 ;  /* 0x0000000000057223 */ /* 0x000fc80000000005 */
[----:B------:R-:W-:-:S04]  /*0260*/  FFMA R6, R2, R2, R5 ;  /* 0x0000000202067223 */ /* 0x000fc80000000005 */
[----:B------:R-:W-:-:S04]  /*0270*/  FFMA R6, R3, R3, R6 ;  /* 0x0000000303067223 */ /* 0x000fc80000000006 */
[----:B------:R-:W-:-:S04]  /*0280*/  FMUL R6, R6, 0.25 ;  /* 0x3e80000006067820 */ /* 0x000fc80000400000 */
[----:B------:R0:W1:Y:S01]  /*0290*/  MUFU.RSQ R7, R6 ;  /* 0x0000000600077308 */ /* 0x0000620000001400 */
[----:B------:R-:W-:-:S04]  /*02a0*/  IADD3 R5, PT, PT, R6, -0xd000000, RZ ;  /* 0xf300000006057810 */ /* 0x000fc80007ffe0ff */
[----:B------:R-:W-:-:S13]  /*02b0*/  ISETP.GT.U32.AND P0, PT, R5, 0x727fffff, PT ;  /* 0x727fffff0500780c */ /* 0x000fda0003f04070 */
[----:B01----:R-:W-:Y:S05]  /*02c0*/  @!P0 BRA `(.L_x_1) ;  /* 0x00000000000c8947 */ /* 0x003fea0003800000 */
[----:B------:R-:W-:-:S07]  /*02d0*/  MOV R12, 0x2f0 ;  /* 0x000002f0000c7802 */ /* 0x000fce0000000f00 */
[----:B------:R-:W-:Y:S05]  /*02e0*/  CALL.REL.NOINC `($__internal_0_$__cuda_sm20_sqrt_rn_f32_slowpath) ;  /* 0x00000004000c7944 */ /* 0x000fea0003c00000 */
[----:B------:R-:W-:Y:S05]  /*02f0*/  BRA `(.L_x_2) ;  /* 0x0000000000107947 */ /* 0x000fea0003800000 */
.L_x_1:
[----:B------:R-:W-:Y:S01]  /*0300*/  FMUL.FTZ R5, R6, R7 ;  /* 0x0000000706057220 */ /* 0x000fe20000410000 */
[----:B------:R-:W-:-:S03]  /*0310*/  FMUL.FTZ R7, R7, 0.5 ;  /* 0x3f00000007077820 */ /* 0x000fc60000410000 */
[----:B------:R-:W-:-:S04]  /*0320*/  FFMA R6, -R5, R5, R6 ;  /* 0x0000000505067223 */ /* 0x000fc80000000106 */
[----:B------:R-:W-:-:S07]  /*0330*/  FFMA R5, R6, R7, R5 ;  /* 0x0000000706057223 */ /* 0x000fce0000000005 */
.L_x_2:
[----:B------:R-:W-:Y:S05]  /*0340*/  BSYNC.RECONVERGENT B0 ;  /* 0x0000000000007941 */ /* 0x000fea0003800200 */
.L_x_0:
[----:B------:R-:W0:Y:S01]  /*0350*/  MUFU.RCP R6, R5 ;  /* 0x0000000500067308 */ /* 0x000e220000001000 */
[----:B------:R-:W-:Y:S07]  /*0360*/  BSSY.RECONVERGENT B0, `(.L_x_3) ;  /* 0x000000b000007945 */ /* 0x000fee0003800200 */
[----:B------:R-:W1:Y:S01]  /*0370*/  FCHK P0, R4, R5 ;  /* 0x0000000504007302 */ /* 0x000e620000000000 */
[----:B0-----:R-:W-:-:S04]  /*0380*/  FFMA R7, R6, -R5, 1 ;  /* 0x3f80000006077423 */ /* 0x001fc80000000805 */
[----:B------:R-:W-:Y:S01]  /*0390*/  FFMA R7, R6, R7, R6 ;  /* 0x0000000706077223 */ /* 0x000fe20000000006 */
[----:B------:R-:W-:-:S03]  /*03a0*/  IMAD.SHL.U32 R6, R8, 0x4, RZ ;  /* 0x0000000408067824 */ /* 0x000fc600078e00ff */
[----:B------:R-:W-:-:S04]  /*03b0*/  FFMA R10, R4, R7, RZ ;  /* 0x00000007040a7223 */ /* 0x000fc800000000ff */
[----:B------:R-:W-:-:S04]  /*03c0*/  FFMA R9, R10, -R5, R4 ;  /* 0x800000050a097223 */ /* 0x000fc80000000004 */
[----:B------:R-:W-:Y:S01]  /*03d0*/  FFMA R11, R7, R9, R10 ;  /* 0x00000009070b7223 */ /* 0x000fe2000000000a */
[----:B-1----:R-:W-:Y:S06]  /*03e0*/  @!P0 BRA `(.L_x_4) ;  /* 0x0000000000088947 */ /* 0x002fec0003800000 */
[----:B------:R-:W-:-:S07]  /*03f0*/  MOV R8, 0x410 ;  /* 0x0000041000087802 */ /* 0x000fce0000000f00 */
[----:B------:R-:W-:Y:S05]  /*0400*/  CALL.REL.NOINC `($__internal_1_$__cuda_sm3x_div_rn_noftz_f32_slowpath) ;  /* 0x0000000400207944 */ /* 0x000fea0003c00000 */
.L_x_4:
[----:B------:R-:W-:Y:S05]  /*0410*/  BSYNC.RECONVERGENT B0 ;  /* 0x0000000000007941 */ /* 0x000fea0003800200 */
.L_x_3:
[----:B------:R-:W0:Y:S01]  /*0420*/  LDC.64 R8, c[0x0][0x388] ;  /* 0x0000e200ff087b82 */ /* 0x000e220000000a00 */
[----:B------:R-:W1:Y:S01]  /*0430*/  MUFU.RCP R4, R5 ;  /* 0x0000000500047308 */ /* 0x000e620000001000 */
[----:B------:R-:W-:Y:S07]  /*0440*/  BSSY.RECONVERGENT B0, `(.L_x_5) ;  /* 0x000000e000007945 */ /* 0x000fee0003800200 */
[----:B------:R-:W2:Y:S01]  /*0450*/  FCHK P0, R0, R5 ;  /* 0x0000000500007302 */ /* 0x000ea20000000000 */
[----:B0-----:R-:W-:-:S04]  /*0460*/  IMAD.WIDE.U32 R6, R6, 0x4, R8 ;  /* 0x0000000406067825 */ /* 0x001fc800078e0008 */
[C---:B-1----:R-:W-:Y:S01]  /*0470*/  FFMA R9, R4.reuse, -R5, 1 ;  /* 0x3f80000004097423 */ /* 0x042fe20000000805 */
[----:B------:R0:W-:Y:S03]  /*0480*/  STG.E desc[UR6][R6.64], R11 ;  /* 0x0000000b06007986 */ /* 0x0001e6000c101906 */
[----:B------:R-:W-:-:S04]  /*0490*/  FFMA R8, R4, R9, R4 ;  /* 0x0000000904087223 */ /* 0x000fc80000000004 */
[----:B------:R-:W-:-:S04]  /*04a0*/  FFMA R9, R0, R8, RZ ;  /* 0x0000000800097223 */ /* 0x000fc800000000ff */
[----:B------:R-:W-:-:S04]  /*04b0*/  FFMA R4, R9, -R5, R0 ;  /* 0x8000000509047223 */ /* 0x000fc80000000000 */
[----:B------:R-:W-:Y:S01]  /*04c0*/  FFMA R9, R8, R4, R9 ;  /* 0x0000000408097223 */ /* 0x000fe20000000009 */
[----:B0-2---:R-:W-:Y:S06]  /*04d0*/  @!P0 BRA `(.L_x_6) ;  /* 0x0000000000108947 */ /* 0x005fec0003800000 */
[----:B------:R-:W-:Y:S02]  /*04e0*/  MOV R4, R0 ;  /* 0x0000000000047202 */ /* 0x000fe40000000f00 */
[----:B------:R-:W-:-:S07]  /*04f0*/  MOV R8, 0x510 ;  /* 0x0000051000087802 */ /* 0x000fce0000000f00 */
[----:B------:R-:W-:Y:S05]  /*0500*/  CALL.REL.NOINC `($__internal_1_$__cuda_sm3x_div_rn_noftz_f32_slowpath) ;  /* 0x0000000000e07944 */ /* 0x000fea0003c00000 */
[----:B------:R-:W-:-:S07]  /*0510*/  IMAD.MOV.U32 R9, RZ, RZ, R11 ;  /* 0x000000ffff097224 */ /* 0x000fce00078e000b */
.L_x_6:
[----:B------:R-:W-:Y:S05]  /*0520*/  BSYNC.RECONVERGENT B0 ;  /* 0x0000000000007941 */ /* 0x000fea0003800200 */
.L_x_5:
[----:B------:R-:W0:Y:S01]  /*0530*/  MUFU.RCP R0, R5 ;  /* 0x0000000500007308 */ /* 0x000e220000001000 */
[----:B------:R1:W-:Y:S01]  /*0540*/  STG.E desc[UR6][R6.64+0x4], R9 ;  /* 0x0000040906007986 */ /* 0x0003e2000c101906 */
[----:B------:R-:W-:Y:S06]  /*0550*/  BSSY.RECONVERGENT B0, `(.L_x_7) ;  /* 0x000000b000007945 */ /* 0x000fec0003800200 */
[----:B------:R-:W2:Y:S01]  /*0560*/  FCHK P0, R2, R5 ;  /* 0x0000000502007302 */ /* 0x000ea20000000000 */
[----:B0-----:R-:W-:-:S04]  /*0570*/  FFMA R11, R0, -R5, 1 ;  /* 0x3f800000000b7423 */ /* 0x001fc80000000805 */
[----:B------:R-:W-:-:S04]  /*0580*/  FFMA R4, R0, R11, R0 ;  /* 0x0000000b00047223 */ /* 0x000fc80000000000 */
[----:B------:R-:W-:-:S04]  /*0590*/  FFMA R11, R2, R4, RZ ;  /* 0x00000004020b7223 */ /* 0x000fc800000000ff */
[----:B------:R-:W-:-:S04]  /*05a0*/  FFMA R0, R11, -R5, R2 ;  /* 0x800000050b007223 */ /* 0x000fc80000000002 */
[----:B------:R-:W-:Y:S01]  /*05b0*/  FFMA R11, R4, R0, R11 ;  /* 0x00000000040b7223 */ /* 0x000fe2000000000b */
[----:B-12---:R-:W-:Y:S06]  /*05c0*/  @!P0 BRA `(.L_x_8) ;  /* 0x00000000000c8947 */ /* 0x006fec0003800000 */
[----:B------:R-:W-:Y:S02]  /*05d0*/  MOV R4, R2 ;  /* 0x0000000200047202 */ /* 0x000fe40000000f00 */
[----:B------:R-:W-:-:S07]  /*05e0*/  MOV R8, 0x600 ;  /* 0x0000060000087802 */ /* 0x000fce0000000f00 */
[----:B------:R-:W-:Y:S05]  /*05f0*/  CALL.REL.NOINC `($__internal_1_$__cuda_sm3x_div_rn_noftz_f32_slowpath) ;  /* 0x0000000000a47944 */ /* 0x000fea0003c00000 */
.L_x_8:
[----:B------:R-:W-:Y:S05]  /*0600*/  BSYNC.RECONVERGENT B0 ;  /* 0x0000000000007941 */ /* 0x000fea0003800200 */
.L_x_7:
        /* <DEDUP_REMOVED lines=10> */
[----:B------:R-:W-:Y:S01]  /*06b0*/  IMAD.MOV.U32 R4, RZ, RZ, R3 ;  /* 0x000000ffff047224 */ /* 0x000fe200078e0003 */
[----:B------:R-:W-:-:S07]  /*06c0*/  MOV R8, 0x6e0 ;  /* 0x000006e000087802 */ /* 0x000fce0000000f00 */
[----:B------:R-:W-:Y:S05]  /*06d0*/  CALL.REL.NOINC `($__internal_1_$__cuda_sm3x_div_rn_noftz_f32_slowpath) ;  /* 0x00000000006c7944 */ /* 0x000fea0003c00000 */
[----:B------:R-:W-:-:S07]  /*06e0*/  MOV R9, R11 ;  /* 0x0000000b00097202 */ /* 0x000fce0000000f00 */
.L_x_10:
[----:B------:R-:W-:Y:S05]  /*06f0*/  BSYNC.RECONVERGENT B0 ;  /* 0x0000000000007941 */ /* 0x000fea0003800200 */
.L_x_9:
[----:B------:R-:W-:Y:S01]  /*0700*/  STG.E desc[UR6][R6.64+0xc], R9 ;  /* 0x00000c0906007986 */ /* 0x000fe2000c101906 */
[----:B------:R-:W-:Y:S05]  /*0710*/  EXIT ;  /* 0x000000000000794d */ /* 0x000fea0003800000 */
        .weak           $__internal_0_$__cuda_sm20_sqrt_rn_f32_slowpath
        .type           $__internal_0_$__cuda_sm20_sqrt_rn_f32_slowpath,@function
        .size           $__internal_0_$__cuda_sm20_sqrt_rn_f32_slowpath,($__internal_1_$__cuda_sm3x_div_rn_noftz_f32_slowpath - $__internal_0_$__cuda_sm20_sqrt_rn_f32_slowpath)
$__internal_0_$__cuda_sm20_sqrt_rn_f32_slowpath:
[----:B------:R-:W-:-:S13]  /*0720*/  LOP3.LUT P0, RZ, R6, 0x7fffffff, RZ, 0xc0, !PT ;  /* 0x7fffffff06ff7812 */ /* 0x000fda000780c0ff */
[----:B------:R-:W-:Y:S05]  /*0730*/  @!P0 BRA `(.L_x_11) ;  /* 0x0000000000448947 */ /* 0x000fea0003800000 */
[----:B------:R-:W-:Y:S01]  /*0740*/  FSETP.GEU.FTZ.AND P0, PT, R6, RZ, PT ;  /* 0x000000ff0600720b */ /* 0x000fe20003f1e000 */
[----:B------:R-:W-:-:S12]  /*0750*/  IMAD.MOV.U32 R5, RZ, RZ, R6 ;  /* 0x000000ffff057224 */ /* 0x000fd800078e0006 */
[----:B------:R-:W-:Y:S01]  /*0760*/  @!P0 MOV R6, 0x7fffffff ;  /* 0x7fffffff00068802 */ /* 0x000fe20000000f00 */
[----:B------:R-:W-:Y:S06]  /*0770*/  @!P0 BRA `(.L_x_11) ;  /* 0x0000000000348947 */ /* 0x000fec0003800000 */
[----:B------:R-:W-:-:S13]  /*0780*/  FSETP.GTU.FTZ.AND P0, PT, |R5|, +INF , PT ;  /* 0x7f8000000500780b */ /* 0x000fda0003f1c200 */
[----:B------:R-:W-:Y:S01]  /*0790*/  @P0 FADD.FTZ R6, R5, 1 ;  /* 0x3f80000005060421 */ /* 0x000fe20000010000 */
[----:B------:R-:W-:Y:S06]  /*07a0*/  @P0 BRA `(.L_x_11) ;  /* 0x0000000000280947 */ /* 0x000fec0003800000 */
[----:B------:R-:W-:-:S13]  /*07b0*/  FSETP.NEU.FTZ.AND P0, PT, |R5|, +INF , PT ;  /* 0x7f8000000500780b */ /* 0x000fda0003f1d200 */
[----:B------:R-:W-:-:S04]  /*07c0*/  @P0 FFMA R7, R5, 1.84467440737095516160e+19, RZ ;  /* 0x5f80000005070823 */ /* 0x000fc800000000ff */
[----:B------:R-:W0:Y:S02]  /*07d0*/  @P0 MUFU.RSQ R6, R7 ;  /* 0x0000000700060308 */ /* 0x000e240000001400 */
[----:B0-----:R-:W-:Y:S01]  /*07e0*/  @P0 FMUL.FTZ R10, R7, R6 ;  /* 0x00000006070a0220 */ /* 0x001fe20000410000 */
[----:B------:R-:W-:Y:S01]  /*07f0*/  @P0 FMUL.FTZ R11, R6, 0.5 ;  /* 0x3f000000060b0820 */ /* 0x000fe20000410000 */
[----:B------:R-:W-:Y:S02]  /*0800*/  @!P0 IMAD.MOV.U32 R6, RZ, RZ, R5 ;  /* 0x000000ffff068224 */ /* 0x000fe400078e0005 */
[----:B------:R-:W-:-:S04]  /*0810*/  @P0 FADD.FTZ R9, -R10, -RZ ;  /* 0x800000ff0a090221 */ /* 0x000fc80000010100 */
[----:B------:R-:W-:-:S04]  /*0820*/  @P0 FFMA R9, R10, R9, R7 ;  /* 0x000000090a090223 */ /* 0x000fc80000000007 */
[----:B------:R-:W-:-:S04]  /*0830*/  @P0 FFMA R9, R9, R11, R10 ;  /* 0x0000000b09090223 */ /* 0x000fc8000000000a */
[----:B------:R-:W-:-:S07]  /*0840*/  @P0 FMUL.FTZ R6, R9, 2.3283064365386962891e-10 ;  /* 0x2f80000009060820 */ /* 0x000fce0000410000 */
.L_x_11:
[----:B------:R-:W-:Y:S01]  /*0850*/  HFMA2 R7, -RZ, RZ, 0, 0 ;  /* 0x00000000ff077431 */ /* 0x000fe200000001ff */
[----:B------:R-:W-:Y:S01]  /*0860*/  MOV R5, R6 ;  /* 0x0000000600057202 */ /* 0x000fe20000000f00 */
[----:B------:R-:W-:-:S04]  /*0870*/  IMAD.MOV.U32 R6, RZ, RZ, R12 ;  /* 0x000000ffff067224 */ /* 0x000fc800078e000c */
[----:B------:R-:W-:Y:S05]  /*0880*/  RET.REL.NODEC R6 `(_Z7NaiveMMPfS_) ;  /* 0xfffffff406dc7950 */ /* 0x000fea0003c3ffff */
        .weak           $__internal_1_$__cuda_sm3x_div_rn_noftz_f32_slowpath
        .type           $__internal_1_$__cuda_sm3x_div_rn_noftz_f32_slowpath,@function
        .size           $__internal_1_$__cuda_sm3x_div_rn_noftz_f32_slowpath,(.L_x_25 - $__internal_1_$__cuda_sm3x_div_rn_noftz_f32_slowpath)
$__internal_1_$__cuda_sm3x_div_rn_noftz_f32_slowpath:
[--C-:B------:R-:W-:Y:S01]  /*0890*/  SHF.R.U32.HI R10, RZ, 0x17, R5.reuse ;  /* 0x00000017ff0a7819 */ /* 0x100fe20000011605 */
[----:B------:R-:W-:Y:S01]  /*08a0*/  BSSY.RECONVERGENT B1, `(.L_x_12) ;  /* 0x0000063000017945 */ /* 0x000fe20003800200 */
[----:B------:R-:W-:Y:S01]  /*08b0*/  SHF.R.U32.HI R9, RZ, 0x17, R4 ;  /* 0x00000017ff097819 */ /* 0x000fe20000011604 */
[----:B------:R-:W-:Y:S01]  /*08c0*/  IMAD.MOV.U32 R11, RZ, RZ, R5 ;  /* 0x000000ffff0b7224 */ /* 0x000fe200078e0005 */
[----:B------:R-:W-:Y:S02]  /*08d0*/  LOP3.LUT R10, R10, 0xff, RZ, 0xc0, !PT ;  /* 0x000000ff0a0a7812 */ /* 0x000fe400078ec0ff */
[----:B------:R-:W-:-:S03]  /*08e0*/  LOP3.LUT R14, R9, 0xff, RZ, 0xc0, !PT ;  /* 0x000000ff090e7812 */ /* 0x000fc600078ec0ff */
[----:B------:R-:W-:Y:S01]  /*08f0*/  VIADD R13, R10, 0xffffffff ;  /* 0xffffffff0a0d7836 */ /* 0x000fe20000000000 */
[----:B------:R-:W-:-:S04]  /*0900*/  IADD3 R12, PT, PT, R14, -0x1, RZ ;  /* 0xffffffff0e0c7810 */ /* 0x000fc80007ffe0ff */
[----:B------:R-:W-:-:S04]  /*0910*/  ISETP.GT.U32.AND P0, PT, R13, 0xfd, PT ;  /* 0x000000fd0d00780c */ /* 0x000fc80003f04070 */
[----:B------:R-:W-:-:S13]  /*0920*/  ISETP.GT.U32.OR P0, PT, R12, 0xfd, P0 ;  /* 0x000000fd0c00780c */ /* 0x000fda0000704470 */
[----:B------:R-:W-:Y:S01]  /*0930*/  @!P0 MOV R9, RZ ;  /* 0x000000ff00098202 */ /* 0x000fe20000000f00 */
[----:B------:R-:W-:Y:S06]  /*0940*/  @!P0 BRA `(.L_x_13) ;  /* 0x00000000005c8947 */ /* 0x000fec0003800000 */
[----:B------:R-:W-:Y:S02]  /*0950*/  FSETP.GTU.FTZ.AND P0, PT, |R4|, +INF , PT ;  /* 0x7f8000000400780b */ /* 0x000fe40003f1c200 */
[----:B------:R-:W-:-:S04]  /*0960*/  FSETP.GTU.FTZ.AND P1, PT, |R5|, +INF , PT ;  /* 0x7f8000000500780b */ /* 0x000fc80003f3c200 */
[----:B------:R-:W-:-:S13]  /*0970*/  PLOP3.LUT P0, PT, P0, P1, PT, 0xf8, 0x8f ;  /* 0x00000000008f781c */ /* 0x000fda0000703f70 */
[----:B------:R-:W-:Y:S05]  /*0980*/  @P0 BRA `(.L_x_14) ;  /* 0x00000004004c0947 */ /* 0x000fea0003800000 */
[----:B------:R-:W-:-:S13]  /*0990*/  LOP3.LUT P0, RZ, R11, 0x7fffffff, R4, 0xc8, !PT ;  /* 0x7fffffff0bff7812 */ /* 0x000fda000780c804 */
[----:B------:R-:W-:Y:S05]  /*09a0*/  @!P0 BRA `(.L_x_15) ;  /* 0x00000004003c8947 */ /* 0x000fea0003800000 */
[C---:B------:R-:W-:Y:S02]  /*09b0*/  FSETP.NEU.FTZ.AND P2, PT, |R4|.reuse, +INF , PT ;  /* 0x7f8000000400780b */ /* 0x040fe40003f5d200 */
[----:B------:R-:W-:Y:S02]  /*09c0*/  FSETP.NEU.FTZ.AND P1, PT, |R5|, +INF , PT ;  /* 0x7f8000000500780b */ /* 0x000fe40003f3d200 */
[----:B------:R-:W-:-:S11]  /*09d0*/  FSETP.NEU.FTZ.AND P0, PT, |R4|, +INF , PT ;  /* 0x7f8000000400780b */ /* 0x000fd60003f1d200 */
[----:B------:R-:W-:Y:S05]  /*09e0*/  @!P1 BRA !P2, `(.L_x_15) ;  /* 0x00000004002c9947 */ /* 0x000fea0005000000 */
[----:B------:R-:W-:-:S04]  /*09f0*/  LOP3.LUT P2, RZ, R4, 0x7fffffff, RZ, 0xc0, !PT ;  /* 0x7fffffff04ff7812 */ /* 0x000fc8000784c0ff */
[----:B------:R-:W-:-:S13]  /*0a00*/  PLOP3.LUT P1, PT, P1, P2, PT, 0x2f, 0xf2 ;  /* 0x0000000000f2781c */ /* 0x000fda0000f24577 */
[----:B------:R-:W-:Y:S05]  /*0a10*/  @P1 BRA `(.L_x_16) ;  /* 0x0000000400181947 */ /* 0x000fea0003800000 */
[----:B------:R-:W-:-:S04]  /*0a20*/  LOP3.LUT P1, RZ, R11, 0x7fffffff, RZ, 0xc0, !PT ;  /* 0x7fffffff0bff7812 */ /* 0x000fc8000782c0ff */
[----:B------:R-:W-:-:S13]  /*0a30*/  PLOP3.LUT P0, PT, P0, P1, PT, 0x2f, 0xf2 ;  /* 0x0000000000f2781c */ /* 0x000fda0000702577 */
[----:B------:R-:W-:Y:S05]  /*0a40*/  @P0 BRA `(.L_x_17) ;  /* 0x0000000400000947 */ /* 0x000fea0003800000 */
[----:B------:R-:W-:Y:S02]  /*0a50*/  ISETP.GE.AND P0, PT, R12, RZ, PT ;  /* 0x000000ff0c00720c */ /* 0x000fe40003f06270 */
[----:B------:R-:W-:-:S11]  /*0a60*/  ISETP.GE.AND P1, PT, R13, RZ, PT ;  /* 0x000000ff0d00720c */ /* 0x000fd60003f26270 */
[----:B------:R-:W-:Y:S01]  /*0a70*/  @P0 IMAD.MOV.U32 R9, RZ, RZ, RZ ;  /* 0x000000ffff090224 */ /* 0x000fe200078e00ff */
[----:B------:R-:W-:Y:S01]  /*0a80*/  @!P0 MOV R9, 0xffffffc0 ;  /* 0xffffffc000098802 */ /* 0x000fe20000000f00 */
[----:B------:R-:W-:Y:S01]  /*0a90*/  @!P0 FFMA R4, R4, 1.84467440737095516160e+19, RZ ;  /* 0x5f80000004048823 */ /* 0x000fe200000000ff */
[----:B------:R-:W-:-:S03]  /*0aa0*/  @!P1 FFMA R11, R5, 1.84467440737095516160e+19, RZ ;  /* 0x5f800000050b9823 */ /* 0x000fc600000000ff */
[----:B------:R-:W-:-:S07]  /*0ab0*/  @!P1 VIADD R9, R9, 0x40 ;  /* 0x0000004009099836 */ /* 0x000fce0000000000 */
.L_x_13:
[----:B------:R-:W-:Y:S01]  /*0ac0*/  LEA R12, R10, 0xc0800000, 0x17 ;  /* 0xc08000000a0c7811 */ /* 0x000fe200078eb8ff */
[----:B------:R-:W-:Y:S03]  /*0ad0*/  BSSY.RECONVERGENT B2, `(.L_x_18) ;  /* 0x0000036000027945 */ /* 0x000fe60003800200 */
[----:B------:R-:W-:Y:S01]  /*0ae0*/  IADD3 R12, PT, PT, -R12, R11, RZ ;  /* 0x0000000b0c0c7210 */ /* 0x000fe20007ffe1ff */
[----:B------:R-:W-:-:S03]  /*0af0*/  VIADD R11, R14, 0xffffff81 ;  /* 0xffffff810e0b7836 */ /* 0x000fc60000000000 */
[----:B------:R0:W1:Y:S01]  /*0b00*/  MUFU.RCP R13, R12 ;  /* 0x0000000c000d7308 */ /* 0x0000620000001000 */
[----:B------:R-:W-:Y:S01]  /*0b10*/  FADD.FTZ R15, -R12, -RZ ;  /* 0x800000ff0c0f7221 */ /* 0x000fe20000010100 */
[C---:B------:R-:W-:Y:S01]  /*0b20*/  IMAD R4, R11.reuse, -0x800000, R4 ;  /* 0xff8000000b047824 */ /* 0x040fe200078e0204 */
[----:B0-----:R-:W-:-:S04]  /*0b30*/  IADD3 R12, PT, PT, R11, 0x7f, -R10 ;  /* 0x0000007f0b0c7810 */ /* 0x001fc80007ffe80a */
[----:B------:R-:W-:Y:S01]  /*0b40*/  IADD3 R9, PT, PT, R12, R9, RZ ;  /* 0x000000090c097210 */ /* 0x000fe20007ffe0ff */
[----:B-1----:R-:W-:-:S04]  /*0b50*/  FFMA R14, R13, R15, 1 ;  /* 0x3f8000000d0e7423 */ /* 0x002fc8000000000f */
[----:B------:R-:W-:-:S04]  /*0b60*/  FFMA R16, R13, R14, R13 ;  /* 0x0000000e0d107223 */ /* 0x000fc8000000000d */
[----:B------:R-:W-:-:S04]  /*0b70*/  FFMA R13, R4, R16, RZ ;  /* 0x00000010040d7223 */ /* 0x000fc800000000ff */
[----:B------:R-:W-:-:S04]  /*0b80*/  FFMA R14, R15, R13, R4 ;  /* 0x0000000d0f0e7223 */ /* 0x000fc80000000004 */
[----:B------:R-:W-:-:S04]  /*0b90*/  FFMA R13, R16, R14, R13 ;  /* 0x0000000e100d7223 */ /* 0x000fc8000000000d */
[----:B------:R-:W-:-:S04]  /*0ba0*/  FFMA R14, R15, R13, R4 ;  /* 0x0000000d0f0e7223 */ /* 0x000fc80000000004 */
[----:B------:R-:W-:-:S05]  /*0bb0*/  FFMA R4, R16, R14, R13 ;  /* 0x0000000e10047223 */ /* 0x000fca000000000d */
[----:B------:R-:W-:-:S04]  /*0bc0*/  SHF.R.U32.HI R10, RZ, 0x17, R4 ;  /* 0x00000017ff0a7819 */ /* 0x000fc80000011604 */
[----:B------:R-:W-:-:S05]  /*0bd0*/  LOP3.LUT R10, R10, 0xff, RZ, 0xc0, !PT ;  /* 0x000000ff0a0a7812 */ /* 0x000fca00078ec0ff */
[----:B------:R-:W-:-:S05]  /*0be0*/  IMAD.IADD R15, R10, 0x1, R9 ;  /* 0x000000010a0f7824 */ /* 0x000fca00078e0209 */
[----:B------:R-:W-:-:S04]  /*0bf0*/  IADD3 R10, PT, PT, R15, -0x1, RZ ;  /* 0xffffffff0f0a7810 */ /* 0x000fc80007ffe0ff */
[----:B------:R-:W-:-:S13]  /*0c00*/  ISETP.GE.U32.AND P0, PT, R10, 0xfe, PT ;  /* 0x000000fe0a00780c */ /* 0x000fda0003f06070 */
[----:B------:R-:W-:Y:S05]  /*0c10*/  @!P0 BRA `(.L_x_19) ;  /* 0x0000000000808947 */ /* 0x000fea0003800000 */
[----:B------:R-:W-:-:S13]  /*0c20*/  ISETP.GT.AND P0, PT, R15, 0xfe, PT ;  /* 0x000000fe0f00780c */ /* 0x000fda0003f04270 */
[----:B------:R-:W-:Y:S05]  /*0c30*/  @P0 BRA `(.L_x_20) ;  /* 0x00000000006c0947 */ /* 0x000fea0003800000 */
[----:B------:R-:W-:-:S13]  /*0c40*/  ISETP.GE.AND P0, PT, R15, 0x1, PT ;  /* 0x000000010f00780c */ /* 0x000fda0003f06270 */
[----:B------:R-:W-:Y:S05]  /*0c50*/  @P0 BRA `(.L_x_21) ;  /* 0x0000000000740947 */ /* 0x000fea0003800000 */
[----:B------:R-:W-:Y:S02]  /*0c60*/  ISETP.GE.AND P0, PT, R15, -0x18, PT ;  /* 0xffffffe80f00780c */ /* 0x000fe40003f06270 */
[----:B------:R-:W-:-:S11]  /*0c70*/  LOP3.LUT R4, R4, 0x80000000, RZ, 0xc0, !PT ;  /* 0x8000000004047812 */ /* 0x000fd600078ec0ff */
[----:B------:R-:W-:Y:S05]  /*0c80*/  @!P0 BRA `(.L_x_21) ;  /* 0x0000000000688947 */ /* 0x000fea0003800000 */
[CCC-:B------:R-:W-:Y:S01]  /*0c90*/  FFMA.RZ R9, R16.reuse, R14.reuse, R13.reuse ;  /* 0x0000000e10097223 */ /* 0x1c0fe2000000c00d */
[C---:B------:R-:W-:Y:S02]  /*0ca0*/  VIADD R12, R15.reuse, 0x20 ;  /* 0x000000200f0c7836 */ /* 0x040fe40000000000 */
[CCC-:B------:R-:W-:Y:S01]  /*0cb0*/  FFMA.RM R10, R16.reuse, R14.reuse, R13.reuse ;  /* 0x0000000e100a7223 */ /* 0x1c0fe2000000400d */
[----:B------:R-:W-:Y:S02]  /*0cc0*/  ISETP.NE.AND P2, PT, R15, RZ, PT ;  /* 0x000000ff0f00720c */ /* 0x000fe40003f45270 */
[----:B------:R-:W-:Y:S01]  /*0cd0*/  LOP3.LUT R11, R9, 0x7fffff, RZ, 0xc0, !PT ;  /* 0x007fffff090b7812 */ /* 0x000fe200078ec0ff */
[----:B------:R-:W-:Y:S01]  /*0ce0*/  FFMA.RP R9, R16, R14, R13 ;  /* 0x0000000e10097223 */ /* 0x000fe2000000800d */
[----:B------:R-:W-:Y:S02]  /*0cf0*/  ISETP.NE.AND P1, PT, R15, RZ, PT ;  /* 0x000000ff0f00720c */ /* 0x000fe40003f25270 */
[----:B------:R-:W-:-:S02]  /*0d00*/  LOP3.LUT R11, R11, 0x800000, RZ, 0xfc, !PT ;  /* 0x008000000b0b7812 */ /* 0x000fc400078efcff */
[----:B------:R-:W-:Y:S02]  /*0d10*/  IADD3 R13, PT, PT, -R15, RZ, RZ ;  /* 0x000000ff0f0d7210 */ /* 0x000fe40007ffe1ff */
[----:B------:R-:W-:Y:S02]  /*0d20*/  SHF.L.U32 R12, R11, R12, RZ ;  /* 0x0000000c0b0c7219 */ /* 0x000fe400000006ff */
[----:B------:R-:W-:Y:S02]  /*0d30*/  FSETP.NEU.FTZ.AND P0, PT, R9, R10, PT ;  /* 0x0000000a0900720b */ /* 0x000fe40003f1d000 */
[----:B------:R-:W-:Y:S02]  /*0d40*/  SEL R10, R13, RZ, P2 ;  /* 0x000000ff0d0a7207 */ /* 0x000fe40001000000 */
[----:B------:R-:W-:Y:S02]  /*0d50*/  ISETP.NE.AND P1, PT, R12, RZ, P1 ;  /* 0x000000ff0c00720c */ /* 0x000fe40000f25270 */
[----:B------:R-:W-:-:S02]  /*0d60*/  SHF.R.U32.HI R10, RZ, R10, R11 ;  /* 0x0000000aff0a7219 */ /* 0x000fc4000001160b */
[----:B------:R-:W-:Y:S02]  /*0d70*/  PLOP3.LUT P0, PT, P0, P1, PT, 0xf8, 0x8f ;  /* 0x00000000008f781c */ /* 0x000fe40000703f70 */
[----:B------:R-:W-:Y:S02]  /*0d80*/  SHF.R.U32.HI R12, RZ, 0x1, R10 ;  /* 0x00000001ff0c7819 */ /* 0x000fe4000001160a */
[----:B------:R-:W-:-:S04]  /*0d90*/  SEL R9, RZ, 0x1, !P0 ;  /* 0x00000001ff097807 */ /* 0x000fc80004000000 */
[----:B------:R-:W-:-:S04]  /*0da0*/  LOP3.LUT R9, R9, 0x1, R12, 0xf8, !PT ;  /* 0x0000000109097812 */ /* 0x000fc800078ef80c */
[----:B------:R-:W-:-:S04]  /*0db0*/  LOP3.LUT R9, R9, R10, RZ, 0xc0, !PT ;  /* 0x0000000a09097212 */ /* 0x000fc800078ec0ff */
[----:B------:R-:W-:-:S04]  /*0dc0*/  IADD3 R9, PT, PT, R12, R9, RZ ;  /* 0x000000090c097210 */ /* 0x000fc80007ffe0ff */
[----:B------:R-:W-:Y:S01]  /*0dd0*/  LOP3.LUT R4, R9, R4, RZ, 0xfc, !PT ;  /* 0x0000000409047212 */ /* 0x000fe200078efcff */
[----:B------:R-:W-:Y:S06]  /*0de0*/  BRA `(.L_x_21) ;  /* 0x0000000000107947 */ /* 0x000fec0003800000 */
.L_x_20:
[----:B------:R-:W-:-:S04]  /*0df0*/  LOP3.LUT R4, R4, 0x80000000, RZ, 0xc0, !PT ;  /* 0x8000000004047812 */ /* 0x000fc800078ec0ff */
[----:B------:R-:W-:Y:S01]  /*0e00*/  LOP3.LUT R4, R4, 0x7f800000, RZ, 0xfc, !PT ;  /* 0x7f80000004047812 */ /* 0x000fe200078efcff */
[----:B------:R-:W-:Y:S06]  /*0e10*/  BRA `(.L_x_21) ;  /* 0x0000000000047947 */ /* 0x000fec0003800000 */
.L_x_19:
[----:B------:R-:W-:-:S07]  /*0e20*/  IMAD R4, R9, 0x800000, R4 ;  /* 0x0080000009047824 */ /* 0x000fce00078e0204 */
.L_x_21:
[----:B------:R-:W-:Y:S05]  /*0e30*/  BSYNC.RECONVERGENT B2 ;  /* 0x0000000000027941 */ /* 0x000fea0003800200 */
.L_x_18:
[----:B------:R-:W-:Y:S05]  /*0e40*/  BRA `(.L_x_22) ;  /* 0x0000000000207947 */ /* 0x000fea0003800000 */
.L_x_17:
[----:B------:R-:W-:-:S04]  /*0e50*/  LOP3.LUT R4, R11, 0x80000000, R4, 0x48, !PT ;  /* 0x800000000b047812 */ /* 0x000fc800078e4804 */
[----:B------:R-:W-:Y:S01]  /*0e60*/  LOP3.LUT R4, R4, 0x7f800000, RZ, 0xfc, !PT ;  /* 0x7f80000004047812 */ /* 0x000fe200078efcff */
[----:B------:R-:W-:Y:S06]  /*0e70*/  BRA `(.L_x_22) ;  /* 0x0000000000147947 */ /* 0x000fec0003800000 */
.L_x_16:
[----:B------:R-:W-:Y:S01]  /*0e80*/  LOP3.LUT R4, R11, 0x80000000, R4, 0x48, !PT ;  /* 0x800000000b047812 */ /* 0x000fe200078e4804 */
[----:B------:R-:W-:Y:S06]  /*0e90*/  BRA `(.L_x_22) ;  /* 0x00000000000c7947 */ /* 0x000fec0003800000 */
.L_x_15:
[----:B------:R-:W0:Y:S01]  /*0ea0*/  MUFU.RSQ R4, -QNAN ;  /* 0xffc0000000047908 */ /* 0x000e220000001400 */
[----:B------:R-:W-:Y:S05]  /*0eb0*/  BRA `(.L_x_22) ;  /* 0x0000000000047947 */ /* 0x000fea0003800000 */
.L_x_14:
[----:B------:R-:W-:-:S07]  /*0ec0*/  FADD.FTZ R4, R4, R5 ;  /* 0x0000000504047221 */ /* 0x000fce0000010000 */
.L_x_22:
[----:B------:R-:W-:Y:S05]  /*0ed0*/  BSYNC.RECONVERGENT B1 ;  /* 0x0000000000017941 */ /* 0x000fea0003800200 */
.L_x_12:
[----:B------:R-:W-:Y:S01]  /*0ee0*/  HFMA2 R9, -RZ, RZ, 0, 0 ;  /* 0x00000000ff097431 */ /* 0x000fe200000001ff */
[----:B0-----:R-:W-:-:S03]  /*0ef0*/  MOV R11, R4 ;  /* 0x00000004000b7202 */ /* 0x001fc60000000f00 */
[----:B------:R-:W-:Y:S05]  /*0f00*/  RET.REL.NODEC R8 `(_Z7NaiveMMPfS_) ;  /* 0xfffffff0083c7950 */ /* 0x000fea0003c3ffff */
.L_x_23:
[----:B------:R-:W-:-:S00]  /*0f10*/  BRA `(.L_x_23) ;  /* 0xfffffffc00fc7947 */ /* 0x000fc0000383ffff */
[----:B------:R-:W-:-:S00]  /*0f20*/  NOP ;  /* 0x0000000000007918 */ /* 0x000fc00000000000 */
        /* <DEDUP_REMOVED lines=13> */
.L_x_25:


//--------------------- .nv.shared._Z7NaiveMMPfS_ --------------------------
	.section	.nv.shared._Z7NaiveMMPfS_,"aw",@nobits
	.sectionflags	@""
	.align	4
.nv.shared._Z7NaiveMMPfS_:
	.zero		1088


//--------------------- .nv.shared.reserved.0     --------------------------
	.section	.nv.shared.reserved.0,"aw",@nobits
	.weak		__nv_reservedSMEM_offset_0_alias
	.size		__nv_reservedSMEM_offset_0_alias, 0, 64
	.other		__nv_reservedSMEM_offset_0_alias,@"STO_CUDA_RESERVED_SHARED STV_DEFAULT"
__nv_reservedSMEM_offset_0_alias:
	.zero		0
	.zero		64


//--------------------- .nv.constant0._Z7NaiveMMPfS_ --------------------------
	.section	.nv.constant0._Z7NaiveMMPfS_,"a",@progbits
	.sectionflags	@""
	.align	4
.nv.constant0._Z7NaiveMMPfS_:
	.zero		912


//--------------------- SYMBOLS --------------------------

	.type		.nv.reservedSmem.offset0,@object
	.size		.nv.reservedSmem.offset0,0x4
	.type		.nv.reservedSmem.cap,@object
	.size		.nv.reservedSmem.cap,0x4
